//
// Generated by NVIDIA NVVM Compiler
//
// Compiler Build ID: CL-36424714
// Cuda compilation tools, release 13.0, V13.0.88
// Based on NVVM 20.0.0
//

.version 9.0
.target sm_100
.address_size 64

	// .globl	_Z11TC_INT_GeluPaS_PiS0_iii

.visible .entry _Z11TC_INT_GeluPaS_PiS0_iii(
	.param .u64 .ptr .align 1 _Z11TC_INT_GeluPaS_PiS0_iii_param_0,
	.param .u64 .ptr .align 1 _Z11TC_INT_GeluPaS_PiS0_iii_param_1,
	.param .u64 .ptr .align 1 _Z11TC_INT_GeluPaS_PiS0_iii_param_2,
	.param .u64 .ptr .align 1 _Z11TC_INT_GeluPaS_PiS0_iii_param_3,
	.param .u32 _Z11TC_INT_GeluPaS_PiS0_iii_param_4,
	.param .u32 _Z11TC_INT_GeluPaS_PiS0_iii_param_5,
	.param .u32 _Z11TC_INT_GeluPaS_PiS0_iii_param_6
)
{
	.reg .pred 	%p<13>;
	.reg .b16 	%rs<10>;
	.reg .b32 	%r<62>;
	.reg .b64 	%rd<17>;

	ld.param.u64 	%rd1, [_Z11TC_INT_GeluPaS_PiS0_iii_param_0];
	ld.param.u64 	%rd2, [_Z11TC_INT_GeluPaS_PiS0_iii_param_1];
	ld.param.u64 	%rd3, [_Z11TC_INT_GeluPaS_PiS0_iii_param_2];
	ld.param.u64 	%rd4, [_Z11TC_INT_GeluPaS_PiS0_iii_param_3];
	ld.param.u32 	%r18, [_Z11TC_INT_GeluPaS_PiS0_iii_param_4];
	ld.param.u32 	%r19, [_Z11TC_INT_GeluPaS_PiS0_iii_param_5];
	ld.param.u32 	%r20, [_Z11TC_INT_GeluPaS_PiS0_iii_param_6];
	mov.u32 	%r21, %ctaid.y;
	mov.u32 	%r22, %ntid.y;
	mov.u32 	%r23, %tid.y;
	mad.lo.s32 	%r1, %r21, %r22, %r23;
	mov.u32 	%r24, %ctaid.x;
	mov.u32 	%r25, %ntid.x;
	mov.u32 	%r26, %tid.x;
	mad.lo.s32 	%r2, %r24, %r25, %r26;
	setp.ge.s32 	%p1, %r1, %r20;
	setp.ge.s32 	%p2, %r2, %r18;
	or.pred  	%p3, %p2, %p1;
	@%p3 bra 	$L__BB0_6;
	cvta.to.global.u64 	%rd11, %rd1;
	mad.lo.s32 	%r3, %r18, %r1, %r2;
	cvt.s64.s32 	%rd12, %r3;
	add.s64 	%rd13, %rd11, %rd12;
	ld.global.s8 	%rs1, [%rd13];
	shr.u16 	%rs2, %rs1, 1;
	add.s16 	%rs3, %rs2, %rs1;
	shr.u16 	%rs4, %rs1, 3;
	add.s16 	%rs5, %rs3, %rs4;
	shr.u16 	%rs6, %rs1, 4;
	add.s16 	%rs7, %rs5, %rs6;
	cvt.u32.u16 	%r47, %rs7;
	cvt.s32.s8 	%r4, %r47;
	mov.b32 	%r58, 0;
$L__BB0_2:
	mov.u32 	%r5, %r58;
	shr.s32 	%r48, %r4, %r5;
	setp.gt.s32 	%p11, %r48, 1;
	add.s32 	%r58, %r5, 1;
	@%p11 bra 	$L__BB0_2;
	neg.s32 	%r7, %r4;
	mov.b32 	%r59, 0;
$L__BB0_4:
	mov.u32 	%r8, %r59;
	shr.s32 	%r50, %r7, %r8;
	setp.gt.s32 	%p12, %r50, 1;
	add.s32 	%r59, %r8, 1;
	@%p12 bra 	$L__BB0_4;
	mov.b32 	%r51, -1;
	shl.b32 	%r52, %r51, %r5;
	shl.b32 	%r53, %r51, %r8;
	add.s32 	%r54, %r53, %r52;
	add.s32 	%r55, %r52, %r4;
	or.b32  	%r56, %r55, -2147483648;
	div.s32 	%r57, %r56, %r54;
	cvt.u16.u32 	%rs8, %r57;
	mul.lo.s16 	%rs9, %rs1, %rs8;
	cvta.to.global.u64 	%rd15, %rd2;
	add.s64 	%rd16, %rd15, %rd12;
	st.global.u8 	[%rd16], %rs9;
	bra.uni 	$L__BB0_12;
$L__BB0_6:
	setp.ge.s32 	%p4, %r1, %r20;
	setp.lt.s32 	%p5, %r2, %r18;
	add.s32 	%r27, %r19, %r18;
	setp.ge.s32 	%p6, %r2, %r27;
	or.pred  	%p7, %p4, %p6;
	or.pred  	%p8, %p7, %p5;
	@%p8 bra 	$L__BB0_12;
	sub.s32 	%r29, %r2, %r18;
	mad.lo.s32 	%r10, %r19, %r1, %r29;
	cvta.to.global.u64 	%rd5, %rd3;
	mul.wide.s32 	%rd6, %r10, 4;
	add.s64 	%rd7, %rd5, %rd6;
	ld.global.u32 	%r11, [%rd7];
	shr.s32 	%r30, %r11, 1;
	add.s32 	%r31, %r30, %r11;
	shr.s32 	%r32, %r11, 3;
	add.s32 	%r33, %r31, %r32;
	shr.s32 	%r34, %r11, 4;
	add.s32 	%r12, %r33, %r34;
	mov.b32 	%r60, 0;
$L__BB0_8:
	mov.u32 	%r13, %r60;
	shr.s32 	%r35, %r12, %r13;
	setp.gt.s32 	%p9, %r35, 1;
	add.s32 	%r60, %r13, 1;
	@%p9 bra 	$L__BB0_8;
	neg.s32 	%r15, %r12;
	mov.b32 	%r61, 0;
$L__BB0_10:
	mov.u32 	%r16, %r61;
	shr.s32 	%r37, %r15, %r16;
	setp.gt.s32 	%p10, %r37, 1;
	add.s32 	%r61, %r16, 1;
	@%p10 bra 	$L__BB0_10;
	mov.b32 	%r38, -1;
	shl.b32 	%r39, %r38, %r13;
	shl.b32 	%r40, %r38, %r16;
	add.s32 	%r41, %r40, %r39;
	add.s32 	%r42, %r39, %r12;
	or.b32  	%r43, %r42, -2147483648;
	div.s32 	%r44, %r43, %r41;
	mul.lo.s32 	%r45, %r11, %r44;
	cvta.to.global.u64 	%rd8, %rd4;
	add.s64 	%rd10, %rd8, %rd6;
	st.global.u32 	[%rd10], %r45;
$L__BB0_12:
	ret;

}


// ===== COMPILED SASS (sm_100) =====

	.target	sm_100

	.elftype	@"ET_EXEC"


//--------------------- .note.nv.tkinfo           --------------------------
	.section	.note.nv.tkinfo,"",@"SHT_NOTE"
	.sectionflags	@"SHF_NOTE_NV_TKINFO"
	.tkinfo
        /*0018*/ 	.word	0x00000002
        /*0030*/ 	.string	""
        /*0030*/ 	.string	"ptxas"
        /*0030*/ 	.string	"Cuda compilation tools, release 13.0, V13.0.88"
        /*0030*/ 	.string	"Build cuda_13.0.r13.0/compiler.36424714_0"
        /*0030*/ 	.string	"-arch sm_100 -m 64 "



//--------------------- .note.nv.cuinfo           --------------------------
	.section	.note.nv.cuinfo,"",@"SHT_NOTE"
	.sectionflags	@"SHF_NOTE_NV_CUINFO"
        /*0018*/ 	.short	0x0002
        /*001a*/ 	.short	0x0064
        /*001c*/ 	.short	0x0082
	.zero		2


//--------------------- .nv.info                  --------------------------
	.section	.nv.info,"",@"SHT_CUDA_INFO"
	.align	4


	//----- nvinfo : EIATTR_REGCOUNT
	.align		4
        /*0000*/ 	.byte	0x04, 0x2f
        /*0002*/ 	.short	(.L_1 - .L_0)
	.align		4
.L_0:
        /*0004*/ 	.word	index@(_Z11TC_INT_GeluPaS_PiS0_iii)
        /*0008*/ 	.word	0x0000000e


	//----- nvinfo : EIATTR_FRAME_SIZE
	.align		4
.L_1:
        /*000c*/ 	.byte	0x04, 0x11
        /*000e*/ 	.short	(.L_3 - .L_2)
	.align		4
.L_2:
        /*0010*/ 	.word	index@(_Z11TC_INT_GeluPaS_PiS0_iii)
        /*0014*/ 	.word	0x00000000


	//----- nvinfo : EIATTR_MIN_STACK_SIZE
	.align		4
.L_3:
        /*0018*/ 	.byte	0x04, 0x12
        /*001a*/ 	.short	(.L_5 - .L_4)
	.align		4
.L_4:
        /*001c*/ 	.word	index@(_Z11TC_INT_GeluPaS_PiS0_iii)
        /*0020*/ 	.word	0x00000000
.L_5:


//--------------------- .nv.compat                --------------------------
	.section	.nv.compat,"",@"SHT_CUDA_COMPAT_INFO"
	.align	4
        /*0000*/ 	.byte	0x02, 0x09, 0x00, 0x00, 0x02, 0x02, 0x01, 0x00, 0x02, 0x05, 0x05, 0x00, 0x03, 0x07, 0x01, 0x01
        /*0010*/ 	.byte	0x02, 0x03, 0x00, 0x00, 0x02, 0x06, 0x01, 0x00, 0x04, 0x0b, 0x08, 0x00, 0x09, 0x00, 0x00, 0x00
        /*0020*/ 	.byte	0x00, 0x00, 0x00, 0x00


//--------------------- .nv.info._Z11TC_INT_GeluPaS_PiS0_iii --------------------------
	.section	.nv.info._Z11TC_INT_GeluPaS_PiS0_iii,"",@"SHT_CUDA_INFO"
	.sectionflags	@""
	.align	4


	//----- nvinfo : EIATTR_CUDA_API_VERSION
	.align		4
        /*0000*/ 	.byte	0x04, 0x37
        /*0002*/ 	.short	(.L_7 - .L_6)
.L_6:
        /*0004*/ 	.word	0x00000082


	//----- nvinfo : EIATTR_KPARAM_INFO
	.align		4
.L_7:
        /*0008*/ 	.byte	0x04, 0x17
        /*000a*/ 	.short	(.L_9 - .L_8)
.L_8:
        /*000c*/ 	.word	0x00000000
        /*0010*/ 	.short	0x0006
        /*0012*/ 	.short	0x0028
        /*0014*/ 	.byte	0x00, 0xf0, 0x11, 0x00


	//----- nvinfo : EIATTR_KPARAM_INFO
	.align		4
.L_9:
        /*0018*/ 	.byte	0x04, 0x17
        /*001a*/ 	.short	(.L_11 - .L_10)
.L_10:
        /*001c*/ 	.word	0x00000000
        /*0020*/ 	.short	0x0005
        /*0022*/ 	.short	0x0024
        /*0024*/ 	.byte	0x00, 0xf0, 0x11, 0x00


	//----- nvinfo : EIATTR_KPARAM_INFO
	.align		4
.L_11:
        /*0028*/ 	.byte	0x04, 0x17
        /*002a*/ 	.short	(.L_13 - .L_12)
.L_12:
        /*002c*/ 	.word	0x00000000
        /*0030*/ 	.short	0x0004
        /*0032*/ 	.short	0x0020
        /*0034*/ 	.byte	0x00, 0xf0, 0x11, 0x00


	//----- nvinfo : EIATTR_KPARAM_INFO
	.align		4
.L_13:
        /*0038*/ 	.byte	0x04, 0x17
        /*003a*/ 	.short	(.L_15 - .L_14)
.L_14:
        /*003c*/ 	.word	0x00000000
        /*0040*/ 	.short	0x0003
        /*0042*/ 	.short	0x0018
        /*0044*/ 	.byte	0x00, 0xf5, 0x21, 0x00


	//----- nvinfo : EIATTR_KPARAM_INFO
	.align		4
.L_15:
        /*0048*/ 	.byte	0x04, 0x17
        /*004a*/ 	.short	(.L_17 - .L_16)
.L_16:
        /*004c*/ 	.word	0x00000000
        /*0050*/ 	.short	0x0002
        /*0052*/ 	.short	0x0010
        /*0054*/ 	.byte	0x00, 0xf5, 0x21, 0x00


	//----- nvinfo : EIATTR_KPARAM_INFO
	.align		4
.L_17:
        /*0058*/ 	.byte	0x04, 0x17
        /*005a*/ 	.short	(.L_19 - .L_18)
.L_18:
        /*005c*/ 	.word	0x00000000
        /*0060*/ 	.short	0x0001
        /*0062*/ 	.short	0x0008
        /*0064*/ 	.byte	0x00, 0xf5, 0x21, 0x00


	//----- nvinfo : EIATTR_KPARAM_INFO
	.align		4
.L_19:
        /*0068*/ 	.byte	0x04, 0x17
        /*006a*/ 	.short	(.L_21 - .L_20)
.L_20:
        /*006c*/ 	.word	0x00000000
        /*0070*/ 	.short	0x0000
        /*0072*/ 	.short	0x0000
        /*0074*/ 	.byte	0x00, 0xf5, 0x21, 0x00


	//----- nvinfo : EIATTR_SPARSE_MMA_MASK
	.align		4
.L_21:
        /*0078*/ 	.byte	0x03, 0x50
        /*007a*/ 	.short	0x0000


	//----- nvinfo : EIATTR_MAXREG_COUNT
	.align		4
        /*007c*/ 	.byte	0x03, 0x1b
        /*007e*/ 	.short	0x00ff


	//----- nvinfo : EIATTR_MERCURY_ISA_VERSION
	.align		4
        /*0080*/ 	.byte	0x03, 0x5f
        /*0082*/ 	.short	0x0101


	//----- nvinfo : EIATTR_VRC_CTA_INIT_COUNT
	.align		4
        /*0084*/ 	.byte	0x02, 0x4a
	.zero		1
	.zero		1


	//----- nvinfo : EIATTR_EXIT_INSTR_OFFSETS
	.align		4
        /*0088*/ 	.byte	0x04, 0x1c
        /*008a*/ 	.short	(.L_23 - .L_22)


	//   ....[0]....
.L_22:
        /*008c*/ 	.word	0x00000510


	//   ....[1]....
        /*0090*/ 	.word	0x00000570


	//   ....[2]....
        /*0094*/ 	.word	0x00000960


	//----- nvinfo : EIATTR_CRS_STACK_SIZE
	.align		4
.L_23:
        /*0098*/ 	.byte	0x04, 0x1e
        /*009a*/ 	.short	(.L_25 - .L_24)
.L_24:
        /*009c*/ 	.word	0x00000000


	//----- nvinfo : EIATTR_CBANK_PARAM_SIZE
	.align		4
.L_25:
        /*00a0*/ 	.byte	0x03, 0x19
        /*00a2*/ 	.short	0x002c


	//----- nvinfo : EIATTR_PARAM_CBANK
	.align		4
        /*00a4*/ 	.byte	0x04, 0x0a
        /*00a6*/ 	.short	(.L_27 - .L_26)
	.align		4
.L_26:
        /*00a8*/ 	.word	index@(.nv.constant0._Z11TC_INT_GeluPaS_PiS0_iii)
        /*00ac*/ 	.short	0x0380
        /*00ae*/ 	.short	0x002c


	//----- nvinfo : EIATTR_SW_WAR
	.align		4
.L_27:
        /*00b0*/ 	.byte	0x04, 0x36
        /*00b2*/ 	.short	(.L_29 - .L_28)
.L_28:
        /*00b4*/ 	.word	0x00000008
.L_29:


//--------------------- .nv.callgraph             --------------------------
	.section	.nv.callgraph,"",@"SHT_CUDA_CALLGRAPH"
	.align	4
	.sectionentsize	8
	.align		4
        /*0000*/ 	.word	0x00000000
	.align		4
        /*0004*/ 	.word	0xffffffff
	.align		4
        /*0008*/ 	.word	0x00000000
	.align		4
        /*000c*/ 	.word	0xfffffffe
	.align		4
        /*0010*/ 	.word	0x00000000
	.align		4
        /*0014*/ 	.word	0xfffffffd
	.align		4
        /*0018*/ 	.word	0x00000000
	.align		4
        /*001c*/ 	.word	0xfffffffc


//--------------------- .text._Z11TC_INT_GeluPaS_PiS0_iii --------------------------
	.section	.text._Z11TC_INT_GeluPaS_PiS0_iii,"ax",@progbits
	.align	128
        .global         _Z11TC_INT_GeluPaS_PiS0_iii
        .type           _Z11TC_INT_GeluPaS_PiS0_iii,@function
        .size           _Z11TC_INT_GeluPaS_PiS0_iii,(.L_x_10 - _Z11TC_INT_GeluPaS_PiS0_iii)
        .other          _Z11TC_INT_GeluPaS_PiS0_iii,@"STO_CUDA_ENTRY STV_DEFAULT"
_Z11TC_INT_GeluPaS_PiS0_iii:
.text._Z11TC_INT_GeluPaS_PiS0_iii:
[----:B------:R-:W-:Y:S01]  /*0000*/  LDC R1, c[0x0][0x37c] ;  /* 0x0000df00ff017b82 */ /* 0x000fe20000000800 */
[----:B------:R-:W0:Y:S07]  /*0010*/  S2R R3, SR_TID.Y ;  /* 0x0000000000037919 */ /* 0x000e2e0000002200 */
[----:B------:R-:W0:Y:S01]  /*0020*/  S2UR UR4, SR_CTAID.Y ;  /* 0x00000000000479c3 */ /* 0x000e220000002600 */
[----:B------:R-:W1:Y:S01]  /*0030*/  LDCU UR6, c[0x0][0x3a8] ;  /* 0x00007500ff0677ac */ /* 0x000e620008000800 */
[----:B------:R-:W2:Y:S01]  /*0040*/  S2R R2, SR_TID.X ;  /* 0x0000000000027919 */ /* 0x000ea20000002100 */
[----:B------:R-:W3:Y:S05]  /*0050*/  LDCU UR7, c[0x0][0x3a0] ;  /* 0x00007400ff0777ac */ /* 0x000eea0008000800 */
[----:B------:R-:W0:Y:S08]  /*0060*/  LDC R0, c[0x0][0x364] ;  /* 0x0000d900ff007b82 */ /* 0x000e300000000800 */
[----:B------:R-:W2:Y:S08]  /*0070*/  S2UR UR5, SR_CTAID.X ;  /* 0x00000000000579c3 */ /* 0x000eb00000002500 */
[----:B------:R-:W2:Y:S01]  /*0080*/  LDC R5, c[0x0][0x360] ;  /* 0x0000d800ff057b82 */ /* 0x000ea20000000800 */
[----:B0-----:R-:W-:-:S05]  /*0090*/  IMAD R0, R0, UR4, R3 ;  /* 0x0000000400007c24 */ /* 0x001fca000f8e0203 */
[----:B-1----:R-:W-:Y:S01]  /*00a0*/  ISETP.GE.AND P0, PT, R0, UR6, PT ;  /* 0x0000000600007c0c */ /* 0x002fe2000bf06270 */
[----:B--2---:R-:W-:Y:S01]  /*00b0*/  IMAD R5, R5, UR5, R2 ;  /* 0x0000000505057c24 */ /* 0x004fe2000f8e0202 */
[----:B------:R-:W0:Y:S04]  /*00c0*/  LDCU.64 UR4, c[0x0][0x358] ;  /* 0x00006b00ff0477ac */ /* 0x000e280008000a00 */
[----:B---3--:R-:W-:-:S13]  /*00d0*/  ISETP.GE.OR P0, PT, R5, UR7, P0 ;  /* 0x0000000705007c0c */ /* 0x008fda0008706670 */
[----:B------:R-:W-:Y:S05]  /*00e0*/  @P0 BRA `(.L_x_0) ;  /* 0x00000004000c0947 */ /* 0x000fea0003800000 */
[----:B------:R-:W1:Y:S01]  /*00f0*/  LDCU.64 UR8, c[0x0][0x380] ;  /* 0x00007000ff0877ac */ /* 0x000e620008000a00 */
[----:B------:R-:W-:-:S05]  /*0100*/  IMAD R2, R0, UR7, R5 ;  /* 0x0000000700027c24 */ /* 0x000fca000f8e0205 */
[----:B------:R-:W-:Y:S02]  /*0110*/  SHF.R.S32.HI R7, RZ, 0x1f, R2 ;  /* 0x0000001fff077819 */ /* 0x000fe40000011402 */
[----:B-1----:R-:W-:-:S04]  /*0120*/  IADD3 R4, P0, PT, R2, UR8, RZ ;  /* 0x0000000802047c10 */ /* 0x002fc8000ff1e0ff */
[----:B------:R-:W-:-:S05]  /*0130*/  IADD3.X R5, PT, PT, R7, UR9, RZ, P0, !PT ;  /* 0x0000000907057c10 */ /* 0x000fca00087fe4ff */
[----:B0-----:R-:W2:Y:S01]  /*0140*/  LDG.E.S8 R0, desc[UR4][R4.64] ;  /* 0x0000000404007981 */ /* 0x001ea2000c1e1300 */
[----:B------:R-:W-:Y:S01]  /*0150*/  BSSY.RECONVERGENT B0, `(.L_x_1) ;  /* 0x000000d000007945 */ /* 0x000fe20003800200 */
[----:B--2---:R-:W-:-:S04]  /*0160*/  LOP3.LUT R6, R0, 0xffff, RZ, 0xc0, !PT ;  /* 0x0000ffff00067812 */ /* 0x004fc800078ec0ff */
[----:B------:R-:W-:-:S04]  /*0170*/  LEA.HI R3, R6, R0, RZ, 0x1f ;  /* 0x0000000006037211 */ /* 0x000fc800078ff8ff */
[----:B------:R-:W-:-:S04]  /*0180*/  LEA.HI R3, R6, R3, RZ, 0x1d ;  /* 0x0000000306037211 */ /* 0x000fc800078fe8ff */
[----:B------:R-:W-:Y:S01]  /*0190*/  LEA.HI R3, R6, R3, RZ, 0x1c ;  /* 0x0000000306037211 */ /* 0x000fe200078fe0ff */
[----:B------:R-:W-:-:S03]  /*01a0*/  IMAD.MOV.U32 R6, RZ, RZ, RZ ;  /* 0x000000ffff067224 */ /* 0x000fc600078e00ff */
[----:B------:R-:W-:-:S04]  /*01b0*/  LOP3.LUT R3, R3, 0xffff, RZ, 0xc0, !PT ;  /* 0x0000ffff03037812 */ /* 0x000fc800078ec0ff */
[----:B------:R-:W-:-:S07]  /*01c0*/  PRMT R3, R3, 0x8880, RZ ;  /* 0x0000888003037816 */ /* 0x000fce00000000ff */
.L_x_2:
[----:B------:R-:W-:Y:S01]  /*01d0*/  SHF.R.S32.HI R4, RZ, R6, R3 ;  /* 0x00000006ff047219 */ /* 0x000fe20000011403 */
[----:B------:R-:W-:Y:S02]  /*01e0*/  IMAD.MOV.U32 R8, RZ, RZ, R6 ;  /* 0x000000ffff087224 */ /* 0x000fe400078e0006 */
[----:B------:R-:W-:Y:S01]  /*01f0*/  VIADD R6, R6, 0x1 ;  /* 0x0000000106067836 */ /* 0x000fe20000000000 */
[----:B------:R-:W-:-:S13]  /*0200*/  ISETP.GT.AND P0, PT, R4, 0x1, PT ;  /* 0x000000010400780c */ /* 0x000fda0003f04270 */
[----:B------:R-:W-:Y:S05]  /*0210*/  @P0 BRA `(.L_x_2) ;  /* 0xfffffffc00ec0947 */ /* 0x000fea000383ffff */
[----:B------:R-:W-:Y:S05]  /*0220*/  BSYNC.RECONVERGENT B0 ;  /* 0x0000000000007941 */ /* 0x000fea0003800200 */
.L_x_1:
[----:B------:R-:W-:Y:S01]  /*0230*/  BSSY.RECONVERGENT B0, `(.L_x_3) ;  /* 0x0000008000007945 */ /* 0x000fe20003800200 */
[----:B------:R-:W-:Y:S02]  /*0240*/  IMAD.MOV.U32 R4, RZ, RZ, RZ ;  /* 0x000000ffff047224 */ /* 0x000fe400078e00ff */
[----:B------:R-:W-:-:S07]  /*0250*/  IMAD.MOV R5, RZ, RZ, -R3 ;  /* 0x000000ffff057224 */ /* 0x000fce00078e0a03 */
.L_x_4:
[----:B------:R-:W-:-:S04]  /*0260*/  SHF.R.S32.HI R6, RZ, R4, R5 ;  /* 0x00000004ff067219 */ /* 0x000fc80000011405 */
[----:B------:R-:W-:Y:S01]  /*0270*/  ISETP.GT.AND P0, PT, R6, 0x1, PT ;  /* 0x000000010600780c */ /* 0x000fe20003f04270 */
[----:B------:R-:W-:Y:S02]  /*0280*/  IMAD.MOV.U32 R6, RZ, RZ, R4 ;  /* 0x000000ffff067224 */ /* 0x000fe400078e0004 */
[----:B------:R-:W-:-:S10]  /*0290*/  VIADD R4, R4, 0x1 ;  /* 0x0000000104047836 */ /* 0x000fd40000000000 */
[----:B------:R-:W-:Y:S05]  /*02a0*/  @P0 BRA `(.L_x_4) ;  /* 0xfffffffc00ec0947 */ /* 0x000fea000383ffff */
[----:B------:R-:W-:Y:S05]  /*02b0*/  BSYNC.RECONVERGENT B0 ;  /* 0x0000000000007941 */ /* 0x000fea0003800200 */
.L_x_3:
[----:B------:R-:W-:Y:S01]  /*02c0*/  IMAD.MOV.U32 R5, RZ, RZ, -0x1 ;  /* 0xffffffffff057424 */ /* 0x000fe200078e00ff */
[----:B------:R-:W0:Y:S04]  /*02d0*/  LDCU.64 UR8, c[0x0][0x388] ;  /* 0x00007100ff0877ac */ /* 0x000e280008000a00 */
[C---:B------:R-:W-:Y:S02]  /*02e0*/  SHF.L.U32 R4, R5.reuse, R8, RZ ;  /* 0x0000000805047219 */ /* 0x040fe400000006ff */
[----:B------:R-:W-:-:S03]  /*02f0*/  SHF.L.U32 R5, R5, R6, RZ ;  /* 0x0000000605057219 */ /* 0x000fc600000006ff */
[----:B------:R-:W-:Y:S02]  /*0300*/  IMAD.IADD R3, R3, 0x1, R4 ;  /* 0x0000000103037824 */ /* 0x000fe400078e0204 */
[----:B------:R-:W-:-:S03]  /*0310*/  IMAD.IADD R10, R4, 0x1, R5 ;  /* 0x00000001040a7824 */ /* 0x000fc600078e0205 */
[----:B------:R-:W-:Y:S02]  /*0320*/  LOP3.LUT R3, R3, 0x80000000, RZ, 0xfc, !PT ;  /* 0x8000000003037812 */ /* 0x000fe400078efcff */
[-C--:B------:R-:W-:Y:S02]  /*0330*/  IABS R8, R10.reuse ;  /* 0x0000000a00087213 */ /* 0x080fe40000000000 */
[-C--:B------:R-:W-:Y:S02]  /*0340*/  IABS R4, R10.reuse ;  /* 0x0000000a00047213 */ /* 0x080fe40000000000 */
[----:B------:R-:W1:Y:S01]  /*0350*/  I2F.RP R6, R8 ;  /* 0x0000000800067306 */ /* 0x000e620000209400 */
[----:B------:R-:W-:Y:S02]  /*0360*/  IABS R11, R3 ;  /* 0x00000003000b7213 */ /* 0x000fe40000000000 */
[----:B------:R-:W-:-:S04]  /*0370*/  LOP3.LUT R3, R3, R10, RZ, 0x3c, !PT ;  /* 0x0000000a03037212 */ /* 0x000fc800078e3cff */
[----:B------:R-:W-:Y:S01]  /*0380*/  ISETP.GE.AND P1, PT, R3, RZ, PT ;  /* 0x000000ff0300720c */ /* 0x000fe20003f26270 */
[----:B-1----:R-:W1:Y:S02]  /*0390*/  MUFU.RCP R6, R6 ;  /* 0x0000000600067308 */ /* 0x002e640000001000 */
[----:B-1----:R-:W-:Y:S02]  /*03a0*/  VIADD R5, R6, 0xffffffe ;  /* 0x0ffffffe06057836 */ /* 0x002fe40000000000 */
[----:B------:R-:W-:Y:S02]  /*03b0*/  IMAD.MOV R6, RZ, RZ, -R4 ;  /* 0x000000ffff067224 */ /* 0x000fe400078e0a04 */
[----:B------:R-:W-:Y:S02]  /*03c0*/  IMAD.MOV.U32 R4, RZ, RZ, RZ ;  /* 0x000000ffff047224 */ /* 0x000fe400078e00ff */
[----:B------:R-:W1:Y:S02]  /*03d0*/  F2I.FTZ.U32.TRUNC.NTZ R5, R5 ;  /* 0x0000000500057305 */ /* 0x000e64000021f000 */
[----:B-1----:R-:W-:-:S05]  /*03e0*/  IADD3 R9, PT, PT, RZ, -R5, RZ ;  /* 0x80000005ff097210 */ /* 0x002fca0007ffe0ff */
[----:B------:R-:W-:-:S04]  /*03f0*/  IMAD R9, R9, R8, RZ ;  /* 0x0000000809097224 */ /* 0x000fc800078e02ff */
[----:B------:R-:W-:-:S04]  /*0400*/  IMAD.HI.U32 R4, R5, R9, R4 ;  /* 0x0000000905047227 */ /* 0x000fc800078e0004 */
[----:B------:R-:W-:-:S04]  /*0410*/  IMAD.MOV.U32 R5, RZ, RZ, R11 ;  /* 0x000000ffff057224 */ /* 0x000fc800078e000b */
[----:B------:R-:W-:-:S04]  /*0420*/  IMAD.HI.U32 R4, R4, R5, RZ ;  /* 0x0000000504047227 */ /* 0x000fc800078e00ff */
[----:B------:R-:W-:-:S05]  /*0430*/  IMAD R5, R4, R6, R5 ;  /* 0x0000000604057224 */ /* 0x000fca00078e0205 */
[----:B------:R-:W-:-:S13]  /*0440*/  ISETP.GT.U32.AND P2, PT, R8, R5, PT ;  /* 0x000000050800720c */ /* 0x000fda0003f44070 */
[----:B------:R-:W-:Y:S02]  /*0450*/  @!P2 IMAD.IADD R5, R5, 0x1, -R8 ;  /* 0x000000010505a824 */ /* 0x000fe400078e0a08 */
[----:B------:R-:W-:Y:S01]  /*0460*/  @!P2 VIADD R4, R4, 0x1 ;  /* 0x000000010404a836 */ /* 0x000fe20000000000 */
[----:B------:R-:W-:Y:S02]  /*0470*/  ISETP.NE.AND P2, PT, R10, RZ, PT ;  /* 0x000000ff0a00720c */ /* 0x000fe40003f45270 */
[----:B------:R-:W-:-:S13]  /*0480*/  ISETP.GE.U32.AND P0, PT, R5, R8, PT ;  /* 0x000000080500720c */ /* 0x000fda0003f06070 */
[----:B------:R-:W-:Y:S01]  /*0490*/  @P0 VIADD R4, R4, 0x1 ;  /* 0x0000000104040836 */ /* 0x000fe20000000000 */
[----:B0-----:R-:W-:-:S03]  /*04a0*/  IADD3 R2, P0, PT, R2, UR8, RZ ;  /* 0x0000000802027c10 */ /* 0x001fc6000ff1e0ff */
[----:B------:R-:W-:Y:S01]  /*04b0*/  @!P1 IMAD.MOV R4, RZ, RZ, -R4 ;  /* 0x000000ffff049224 */ /* 0x000fe200078e0a04 */
[----:B------:R-:W-:Y:S02]  /*04c0*/  @!P2 LOP3.LUT R4, RZ, R10, RZ, 0x33, !PT ;  /* 0x0000000aff04a212 */ /* 0x000fe400078e33ff */
[----:B------:R-:W-:Y:S02]  /*04d0*/  IADD3.X R3, PT, PT, R7, UR9, RZ, P0, !PT ;  /* 0x0000000907037c10 */ /* 0x000fe400087fe4ff */
[----:B------:R-:W-:-:S05]  /*04e0*/  PRMT R5, R4, 0x9910, RZ ;  /* 0x0000991004057816 */ /* 0x000fca00000000ff */
[----:B------:R-:W-:-:S05]  /*04f0*/  IMAD R5, R0, R5, RZ ;  /* 0x0000000500057224 */ /* 0x000fca00078e02ff */
[----:B------:R-:W-:Y:S01]  /*0500*/  STG.E.U8 desc[UR4][R2.64], R5 ;  /* 0x0000000502007986 */ /* 0x000fe2000c101104 */
[----:B------:R-:W-:Y:S05]  /*0510*/  EXIT ;  /* 0x000000000000794d */ /* 0x000fea0003800000 */
.L_x_0:
[----:B------:R-:W1:Y:S02]  /*0520*/  LDC R4, c[0x0][0x3a4] ;  /* 0x0000e900ff047b82 */ /* 0x000e640000000800 */
[----:B-1----:R-:W-:-:S04]  /*0530*/  IADD3 R2, PT, PT, R4, UR7, RZ ;  /* 0x0000000704027c10 */ /* 0x002fc8000fffe0ff */
[----:B------:R-:W-:-:S04]  /*0540*/  ISETP.GE.AND P0, PT, R5, R2, PT ;  /* 0x000000020500720c */ /* 0x000fc80003f06270 */
[----:B------:R-:W-:-:S04]  /*0550*/  ISETP.GE.OR P0, PT, R0, UR6, P0 ;  /* 0x0000000600007c0c */ /* 0x000fc80008706670 */
[----:B------:R-:W-:-:S13]  /*0560*/  ISETP.LT.OR P0, PT, R5, UR7, P0 ;  /* 0x0000000705007c0c */ /* 0x000fda0008701670 */
[----:B0-----:R-:W-:Y:S05]  /*0570*/  @P0 EXIT ;  /* 0x000000000000094d */ /* 0x001fea0003800000 */
[----:B------:R-:W0:Y:S01]  /*0580*/  LDC.64 R2, c[0x0][0x390] ;  /* 0x0000e400ff027b82 */ /* 0x000e220000000a00 */
[----:B------:R-:W-:-:S04]  /*0590*/  VIADD R5, R5, -UR7 ;  /* 0x8000000705057c36 */ /* 0x000fc80008000000 */
[----:B------:R-:W-:-:S04]  /*05a0*/  IMAD R0, R0, R4, R5 ;  /* 0x0000000400007224 */ /* 0x000fc800078e0205 */
[----:B0-----:R-:W-:-:S06]  /*05b0*/  IMAD.WIDE R2, R0, 0x4, R2 ;  /* 0x0000000400027825 */ /* 0x001fcc00078e0202 */
[----:B------:R-:W2:Y:S01]  /*05c0*/  LDG.E R2, desc[UR4][R2.64] ;  /* 0x0000000402027981 */ /* 0x000ea2000c1e1900 */
[----:B------:R-:W-:Y:S01]  /*05d0*/  BSSY.RECONVERGENT B0, `(.L_x_5) ;  /* 0x000000a000007945 */ /* 0x000fe20003800200 */
[----:B------:R-:W-:Y:S01]  /*05e0*/  IMAD.MOV.U32 R7, RZ, RZ, RZ ;  /* 0x000000ffff077224 */ /* 0x000fe200078e00ff */
[----:B--2---:R-:W-:-:S04]  /*05f0*/  LEA.HI.SX32 R5, R2, R2, 0x1f ;  /* 0x0000000202057211 */ /* 0x004fc800078ffaff */
[----:B------:R-:W-:-:S04]  /*0600*/  LEA.HI.SX32 R5, R2, R5, 0x1d ;  /* 0x0000000502057211 */ /* 0x000fc800078feaff */
[----:B------:R-:W-:-:S07]  /*0610*/  LEA.HI.SX32 R4, R2, R5, 0x1c ;  /* 0x0000000502047211 */ /* 0x000fce00078fe2ff */
.L_x_6:
[----:B------:R-:W-:Y:S01]  /*0620*/  SHF.R.S32.HI R3, RZ, R7, R4 ;  /* 0x00000007ff037219 */ /* 0x000fe20000011404 */
[----:B------:R-:W-:Y:S02]  /*0630*/  IMAD.MOV.U32 R5, RZ, RZ, R7 ;  /* 0x000000ffff057224 */ /* 0x000fe400078e0007 */
[----:B------:R-:W-:Y:S01]  /*0640*/  VIADD R7, R7, 0x1 ;  /* 0x0000000107077836 */ /* 0x000fe20000000000 */
[----:B------:R-:W-:-:S13]  /*0650*/  ISETP.GT.AND P0, PT, R3, 0x1, PT ;  /* 0x000000010300780c */ /* 0x000fda0003f04270 */
[----:B------:R-:W-:Y:S05]  /*0660*/  @P0 BRA `(.L_x_6) ;  /* 0xfffffffc00ec0947 */ /* 0x000fea000383ffff */
[----:B------:R-:W-:Y:S05]  /*0670*/  BSYNC.RECONVERGENT B0 ;  /* 0x0000000000007941 */ /* 0x000fea0003800200 */
.L_x_5:
[----:B------:R-:W-:Y:S01]  /*0680*/  BSSY.RECONVERGENT B0, `(.L_x_7) ;  /* 0x0000008000007945 */ /* 0x000fe20003800200 */
[----:B------:R-:W-:Y:S02]  /*0690*/  IMAD.MOV.U32 R3, RZ, RZ, RZ ;  /* 0x000000ffff037224 */ /* 0x000fe400078e00ff */
[----:B------:R-:W-:-:S07]  /*06a0*/  IMAD.MOV R6, RZ, RZ, -R4 ;  /* 0x000000ffff067224 */ /* 0x000fce00078e0a04 */
.L_x_8:
[----:B------:R-:W-:-:S04]  /*06b0*/  SHF.R.S32.HI R7, RZ, R3, R6 ;  /* 0x00000003ff077219 */ /* 0x000fc80000011406 */
[----:B------:R-:W-:Y:S01]  /*06c0*/  ISETP.GT.AND P0, PT, R7, 0x1, PT ;  /* 0x000000010700780c */ /* 0x000fe20003f04270 */
[----:B------:R-:W-:Y:S01]  /*06d0*/  IMAD.MOV.U32 R7, RZ, RZ, R3 ;  /* 0x000000ffff077224 */ /* 0x000fe200078e0003 */
[----:B------:R-:W-:-:S11]  /*06e0*/  IADD3 R3, PT, PT, R3, 0x1, RZ ;  /* 0x0000000103037810 */ /* 0x000fd60007ffe0ff */
[----:B------:R-:W-:Y:S05]  /*06f0*/  @P0 BRA `(.L_x_8) ;  /* 0xfffffffc00ec0947 */ /* 0x000fea000383ffff */
[----:B------:R-:W-:Y:S05]  /*0700*/  BSYNC.RECONVERGENT B0 ;  /* 0x0000000000007941 */ /* 0x000fea0003800200 */
.L_x_7:
[----:B------:R-:W-:-:S05]  /*0710*/  IMAD.MOV.U32 R6, RZ, RZ, -0x1 ;  /* 0xffffffffff067424 */ /* 0x000fca00078e00ff */
[C---:B------:R-:W-:Y:S02]  /*0720*/  SHF.L.U32 R3, R6.reuse, R5, RZ ;  /* 0x0000000506037219 */ /* 0x040fe400000006ff */
[----:B------:R-:W-:-:S05]  /*0730*/  SHF.L.U32 R6, R6, R7, RZ ;  /* 0x0000000706067219 */ /* 0x000fca00000006ff */
[----:B------:R-:W-:Y:S02]  /*0740*/  IMAD.IADD R10, R3, 0x1, R6 ;  /* 0x00000001030a7824 */ /* 0x000fe400078e0206 */
[----:B------:R-:W-:-:S03]  /*0750*/  IMAD.IADD R3, R4, 0x1, R3 ;  /* 0x0000000104037824 */ /* 0x000fc600078e0203 */
[-C--:B------:R-:W-:Y:S02]  /*0760*/  IABS R7, R10.reuse ;  /* 0x0000000a00077213 */ /* 0x080fe40000000000 */
[----:B------:R-:W-:Y:S02]  /*0770*/  LOP3.LUT R3, R3, 0x80000000, RZ, 0xfc, !PT ;  /* 0x8000000003037812 */ /* 0x000fe400078efcff */
[----:B------:R-:W0:Y:S01]  /*0780*/  I2F.RP R6, R7 ;  /* 0x0000000700067306 */ /* 0x000e220000209400 */
[----:B------:R-:W-:-:S05]  /*0790*/  IABS R11, R10 ;  /* 0x0000000a000b7213 */ /* 0x000fca0000000000 */
[----:B------:R-:W-:Y:S02]  /*07a0*/  IMAD.MOV R11, RZ, RZ, -R11 ;  /* 0x000000ffff0b7224 */ /* 0x000fe400078e0a0b */
[----:B0-----:R-:W0:Y:S02]  /*07b0*/  MUFU.RCP R6, R6 ;  /* 0x0000000600067308 */ /* 0x001e240000001000 */
[----:B0-----:R-:W-:-:S06]  /*07c0*/  VIADD R5, R6, 0xffffffe ;  /* 0x0ffffffe06057836 */ /* 0x001fcc0000000000 */
[----:B------:R-:W0:Y:S02]  /*07d0*/  F2I.FTZ.U32.TRUNC.NTZ R5, R5 ;  /* 0x0000000500057305 */ /* 0x000e24000021f000 */
[----:B0-----:R-:W-:-:S04]  /*07e0*/  IMAD.MOV R8, RZ, RZ, -R5 ;  /* 0x000000ffff087224 */ /* 0x001fc800078e0a05 */
[----:B------:R-:W-:Y:S01]  /*07f0*/  IMAD.MOV.U32 R4, RZ, RZ, R8 ;  /* 0x000000ffff047224 */ /* 0x000fe200078e0008 */
[----:B------:R-:W-:Y:S02]  /*0800*/  IABS R8, R3 ;  /* 0x0000000300087213 */ /* 0x000fe40000000000 */
[----:B------:R-:W-:Y:S01]  /*0810*/  LOP3.LUT R3, R3, R10, RZ, 0x3c, !PT ;  /* 0x0000000a03037212 */ /* 0x000fe200078e3cff */
[----:B------:R-:W-:Y:S02]  /*0820*/  IMAD R9, R4, R7, RZ ;  /* 0x0000000704097224 */ /* 0x000fe400078e02ff */
[----:B------:R-:W-:Y:S01]  /*0830*/  HFMA2 R4, -RZ, RZ, 0, 0 ;  /* 0x00000000ff047431 */ /* 0x000fe200000001ff */
[----:B------:R-:W-:-:S04]  /*0840*/  ISETP.GE.AND P1, PT, R3, RZ, PT ;  /* 0x000000ff0300720c */ /* 0x000fc80003f26270 */
[----:B------:R-:W-:-:S04]  /*0850*/  IMAD.HI.U32 R4, R5, R9, R4 ;  /* 0x0000000905047227 */ /* 0x000fc800078e0004 */
[----:B------:R-:W-:Y:S02]  /*0860*/  IMAD.MOV.U32 R5, RZ, RZ, R8 ;  /* 0x000000ffff057224 */ /* 0x000fe400078e0008 */
[----:B------:R-:W-:Y:S02]  /*0870*/  IMAD.MOV.U32 R8, RZ, RZ, R11 ;  /* 0x000000ffff087224 */ /* 0x000fe400078e000b */
[----:B------:R-:W-:-:S04]  /*0880*/  IMAD.HI.U32 R6, R4, R5, RZ ;  /* 0x0000000504067227 */ /* 0x000fc800078e00ff */
[----:B------:R-:W-:-:S05]  /*0890*/  IMAD R4, R6, R8, R5 ;  /* 0x0000000806047224 */ /* 0x000fca00078e0205 */
[----:B------:R-:W-:-:S13]  /*08a0*/  ISETP.GT.U32.AND P2, PT, R7, R4, PT ;  /* 0x000000040700720c */ /* 0x000fda0003f44070 */
[----:B------:R-:W-:Y:S02]  /*08b0*/  @!P2 IMAD.IADD R4, R4, 0x1, -R7 ;  /* 0x000000010404a824 */ /* 0x000fe400078e0a07 */
[----:B------:R-:W-:Y:S01]  /*08c0*/  @!P2 VIADD R6, R6, 0x1 ;  /* 0x000000010606a836 */ /* 0x000fe20000000000 */
[----:B------:R-:W-:Y:S02]  /*08d0*/  ISETP.NE.AND P2, PT, R10, RZ, PT ;  /* 0x000000ff0a00720c */ /* 0x000fe40003f45270 */
[----:B------:R-:W-:Y:S02]  /*08e0*/  ISETP.GE.U32.AND P0, PT, R4, R7, PT ;  /* 0x000000070400720c */ /* 0x000fe40003f06070 */
[----:B------:R-:W0:Y:S11]  /*08f0*/  LDC.64 R4, c[0x0][0x398] ;  /* 0x0000e600ff047b82 */ /* 0x000e360000000a00 */
[----:B------:R-:W-:-:S04]  /*0900*/  @P0 VIADD R6, R6, 0x1 ;  /* 0x0000000106060836 */ /* 0x000fc80000000000 */
[----:B------:R-:W-:Y:S01]  /*0910*/  @!P1 IMAD.MOV R6, RZ, RZ, -R6 ;  /* 0x000000ffff069224 */ /* 0x000fe200078e0a06 */
[----:B------:R-:W-:-:S05]  /*0920*/  @!P2 LOP3.LUT R6, RZ, R10, RZ, 0x33, !PT ;  /* 0x0000000aff06a212 */ /* 0x000fca00078e33ff */
[----:B------:R-:W-:Y:S02]  /*0930*/  IMAD R3, R2, R6, RZ ;  /* 0x0000000602037224 */ /* 0x000fe400078e02ff */
[----:B0-----:R-:W-:-:S05]  /*0940*/  IMAD.WIDE R4, R0, 0x4, R4 ;  /* 0x0000000400047825 */ /* 0x001fca00078e0204 */
[----:B------:R-:W-:Y:S01]  /*0950*/  STG.E desc[UR4][R4.64], R3 ;  /* 0x0000000304007986 */ /* 0x000fe2000c101904 */
[----:B------:R-:W-:Y:S05]  /*0960*/  EXIT ;  /* 0x000000000000794d */ /* 0x000fea0003800000 */
.L_x_9:
[----:B------:R-:W-:-:S00]  /*0970*/  BRA `(.L_x_9) ;  /* 0xfffffffc00fc7947 */ /* 0x000fc0000383ffff */
[----:B------:R-:W-:-:S00]  /*0980*/  NOP ;  /* 0x0000000000007918 */ /* 0x000fc00000000000 */
[----:B------:R-:W-:-:S00]  /*0990*/  NOP ;  /* 0x0000000000007918 */ /* 0x000fc00000000000 */
[----:B------:R-:W-:-:S00]  /*09a0*/  NOP ;  /* 0x0000000000007918 */ /* 0x000fc00000000000 */
[----:B------:R-:W-:-:S00]  /*09b0*/  NOP ;  /* 0x0000000000007918 */ /* 0x000fc00000000000 */
[----:B------:R-:W-:-:S00]  /*09c0*/  NOP ;  /* 0x0000000000007918 */ /* 0x000fc00000000000 */
[----:B------:R-:W-:-:S00]  /*09d0*/  NOP ;  /* 0x0000000000007918 */ /* 0x000fc00000000000 */
[----:B------:R-:W-:-:S00]  /*09e0*/  NOP ;  /* 0x0000000000007918 */ /* 0x000fc00000000000 */
[----:B------:R-:W-:-:S00]  /*09f0*/  NOP ;  /* 0x0000000000007918 */ /* 0x000fc00000000000 */
.L_x_10:


//--------------------- .nv.shared.reserved.0     --------------------------
	.section	.nv.shared.reserved.0,"aw",@nobits
	.weak		__nv_reservedSMEM_offset_0_alias
	.size		__nv_reservedSMEM_offset_0_alias, 0, 64
	.other		__nv_reservedSMEM_offset_0_alias,@"STO_CUDA_RESERVED_SHARED STV_DEFAULT"
__nv_reservedSMEM_offset_0_alias:
	.zero		0
	.zero		64


//--------------------- .nv.constant0._Z11TC_INT_GeluPaS_PiS0_iii --------------------------
	.section	.nv.constant0._Z11TC_INT_GeluPaS_PiS0_iii,"a",@progbits
	.sectionflags	@""
	.align	4
.nv.constant0._Z11TC_INT_GeluPaS_PiS0_iii:
	.zero		940


//--------------------- SYMBOLS --------------------------

	.type		.nv.reservedSmem.offset0,@object
	.size		.nv.reservedSmem.offset0,0x4
